//
// Generated by NVIDIA NVVM Compiler
//
// Compiler Build ID: CL-36424714
// Cuda compilation tools, release 13.0, V13.0.88
// Based on NVVM 20.0.0
//

.version 9.0
.target sm_100
.address_size 64

	// .globl	_Z3mulPiS_S_iii

.visible .entry _Z3mulPiS_S_iii(
	.param .u64 .ptr .align 1 _Z3mulPiS_S_iii_param_0,
	.param .u64 .ptr .align 1 _Z3mulPiS_S_iii_param_1,
	.param .u64 .ptr .align 1 _Z3mulPiS_S_iii_param_2,
	.param .u32 _Z3mulPiS_S_iii_param_3,
	.param .u32 _Z3mulPiS_S_iii_param_4,
	.param .u32 _Z3mulPiS_S_iii_param_5
)
{
	.reg .pred 	%p<13>;
	.reg .b32 	%r<107>;
	.reg .b64 	%rd<53>;

	ld.param.u64 	%rd7, [_Z3mulPiS_S_iii_param_0];
	ld.param.u64 	%rd8, [_Z3mulPiS_S_iii_param_1];
	ld.param.u64 	%rd6, [_Z3mulPiS_S_iii_param_2];
	ld.param.u32 	%r32, [_Z3mulPiS_S_iii_param_3];
	ld.param.u32 	%r30, [_Z3mulPiS_S_iii_param_4];
	ld.param.u32 	%r31, [_Z3mulPiS_S_iii_param_5];
	cvta.to.global.u64 	%rd1, %rd8;
	cvta.to.global.u64 	%rd2, %rd7;
	mov.u32 	%r33, %ctaid.x;
	mov.u32 	%r34, %ntid.x;
	mov.u32 	%r35, %tid.x;
	mad.lo.s32 	%r1, %r33, %r34, %r35;
	mov.u32 	%r36, %ctaid.y;
	mov.u32 	%r37, %ntid.y;
	mov.u32 	%r38, %tid.y;
	mad.lo.s32 	%r2, %r36, %r37, %r38;
	setp.ge.s32 	%p1, %r2, %r32;
	setp.ge.s32 	%p2, %r1, %r30;
	or.pred  	%p3, %p1, %p2;
	@%p3 bra 	$L__BB0_14;
	setp.lt.s32 	%p4, %r31, 1;
	mov.b32 	%r106, 0;
	@%p4 bra 	$L__BB0_13;
	mul.lo.s32 	%r3, %r31, %r2;
	and.b32  	%r4, %r31, 7;
	setp.lt.u32 	%p5, %r31, 8;
	mov.b32 	%r101, 0;
	mov.u32 	%r106, %r101;
	@%p5 bra 	$L__BB0_5;
	and.b32  	%r101, %r31, 2147483640;
	neg.s32 	%r95, %r101;
	shl.b32 	%r7, %r30, 3;
	mul.wide.u32 	%rd9, %r3, 4;
	add.s64 	%rd10, %rd9, %rd2;
	add.s64 	%rd52, %rd10, 16;
	mov.b32 	%r106, 0;
	mul.wide.s32 	%rd13, %r30, 4;
	mov.u32 	%r94, %r1;
$L__BB0_4:
	.pragma "nounroll";
	ld.global.u32 	%r43, [%rd52+-16];
	mul.wide.s32 	%rd11, %r94, 4;
	add.s64 	%rd12, %rd1, %rd11;
	ld.global.u32 	%r44, [%rd12];
	mad.lo.s32 	%r45, %r44, %r43, %r106;
	ld.global.u32 	%r46, [%rd52+-12];
	add.s64 	%rd14, %rd12, %rd13;
	ld.global.u32 	%r47, [%rd14];
	mad.lo.s32 	%r48, %r47, %r46, %r45;
	ld.global.u32 	%r49, [%rd52+-8];
	add.s64 	%rd15, %rd14, %rd13;
	ld.global.u32 	%r50, [%rd15];
	mad.lo.s32 	%r51, %r50, %r49, %r48;
	ld.global.u32 	%r52, [%rd52+-4];
	add.s64 	%rd16, %rd15, %rd13;
	ld.global.u32 	%r53, [%rd16];
	mad.lo.s32 	%r54, %r53, %r52, %r51;
	ld.global.u32 	%r55, [%rd52];
	add.s64 	%rd17, %rd16, %rd13;
	ld.global.u32 	%r56, [%rd17];
	mad.lo.s32 	%r57, %r56, %r55, %r54;
	ld.global.u32 	%r58, [%rd52+4];
	add.s64 	%rd18, %rd17, %rd13;
	ld.global.u32 	%r59, [%rd18];
	mad.lo.s32 	%r60, %r59, %r58, %r57;
	ld.global.u32 	%r61, [%rd52+8];
	add.s64 	%rd19, %rd18, %rd13;
	ld.global.u32 	%r62, [%rd19];
	mad.lo.s32 	%r63, %r62, %r61, %r60;
	ld.global.u32 	%r64, [%rd52+12];
	add.s64 	%rd20, %rd19, %rd13;
	ld.global.u32 	%r65, [%rd20];
	mad.lo.s32 	%r106, %r65, %r64, %r63;
	add.s32 	%r95, %r95, 8;
	add.s32 	%r94, %r94, %r7;
	add.s64 	%rd52, %rd52, 32;
	setp.ne.s32 	%p6, %r95, 0;
	@%p6 bra 	$L__BB0_4;
$L__BB0_5:
	setp.eq.s32 	%p7, %r4, 0;
	@%p7 bra 	$L__BB0_13;
	and.b32  	%r17, %r31, 3;
	setp.lt.u32 	%p8, %r4, 4;
	@%p8 bra 	$L__BB0_8;
	add.s32 	%r67, %r101, %r3;
	mul.wide.u32 	%rd21, %r67, 4;
	add.s64 	%rd22, %rd2, %rd21;
	ld.global.u32 	%r68, [%rd22];
	mad.lo.s32 	%r69, %r101, %r30, %r1;
	mul.wide.s32 	%rd23, %r69, 4;
	add.s64 	%rd24, %rd1, %rd23;
	ld.global.u32 	%r70, [%rd24];
	mad.lo.s32 	%r71, %r70, %r68, %r106;
	cvt.u64.u32 	%rd25, %r3;
	cvt.u64.u32 	%rd26, %r101;
	add.s64 	%rd27, %rd26, %rd25;
	shl.b64 	%rd28, %rd27, 2;
	add.s64 	%rd29, %rd2, %rd28;
	ld.global.u32 	%r72, [%rd29+4];
	mul.wide.s32 	%rd30, %r30, 4;
	add.s64 	%rd31, %rd24, %rd30;
	ld.global.u32 	%r73, [%rd31];
	mad.lo.s32 	%r74, %r73, %r72, %r71;
	ld.global.u32 	%r75, [%rd29+8];
	add.s64 	%rd32, %rd31, %rd30;
	ld.global.u32 	%r76, [%rd32];
	mad.lo.s32 	%r77, %r76, %r75, %r74;
	ld.global.u32 	%r78, [%rd29+12];
	add.s64 	%rd33, %rd32, %rd30;
	ld.global.u32 	%r79, [%rd33];
	mad.lo.s32 	%r106, %r79, %r78, %r77;
	add.s32 	%r101, %r101, 4;
$L__BB0_8:
	setp.eq.s32 	%p9, %r17, 0;
	@%p9 bra 	$L__BB0_13;
	setp.eq.s32 	%p10, %r17, 1;
	@%p10 bra 	$L__BB0_11;
	add.s32 	%r81, %r101, %r3;
	mul.wide.u32 	%rd34, %r81, 4;
	add.s64 	%rd35, %rd2, %rd34;
	ld.global.u32 	%r82, [%rd35];
	mad.lo.s32 	%r83, %r101, %r30, %r1;
	mul.wide.s32 	%rd36, %r83, 4;
	add.s64 	%rd37, %rd1, %rd36;
	ld.global.u32 	%r84, [%rd37];
	mad.lo.s32 	%r85, %r84, %r82, %r106;
	cvt.u64.u32 	%rd38, %r3;
	cvt.u64.u32 	%rd39, %r101;
	add.s64 	%rd40, %rd39, %rd38;
	shl.b64 	%rd41, %rd40, 2;
	add.s64 	%rd42, %rd2, %rd41;
	ld.global.u32 	%r86, [%rd42+4];
	mul.wide.s32 	%rd43, %r30, 4;
	add.s64 	%rd44, %rd37, %rd43;
	ld.global.u32 	%r87, [%rd44];
	mad.lo.s32 	%r106, %r87, %r86, %r85;
	add.s32 	%r101, %r101, 2;
$L__BB0_11:
	and.b32  	%r88, %r31, 1;
	setp.eq.b32 	%p11, %r88, 1;
	not.pred 	%p12, %p11;
	@%p12 bra 	$L__BB0_13;
	add.s32 	%r89, %r101, %r3;
	mul.wide.u32 	%rd45, %r89, 4;
	add.s64 	%rd46, %rd2, %rd45;
	ld.global.u32 	%r90, [%rd46];
	mad.lo.s32 	%r91, %r101, %r30, %r1;
	mul.wide.s32 	%rd47, %r91, 4;
	add.s64 	%rd48, %rd1, %rd47;
	ld.global.u32 	%r92, [%rd48];
	mad.lo.s32 	%r106, %r92, %r90, %r106;
$L__BB0_13:
	mad.lo.s32 	%r93, %r30, %r2, %r1;
	cvta.to.global.u64 	%rd49, %rd6;
	mul.wide.s32 	%rd50, %r93, 4;
	add.s64 	%rd51, %rd49, %rd50;
	st.global.u32 	[%rd51], %r106;
$L__BB0_14:
	ret;

}


// ===== COMPILED SASS (sm_100) =====

	.target	sm_100

	.elftype	@"ET_EXEC"


//--------------------- .note.nv.tkinfo           --------------------------
	.section	.note.nv.tkinfo,"",@"SHT_NOTE"
	.sectionflags	@"SHF_NOTE_NV_TKINFO"
	.tkinfo
        /*0018*/ 	.word	0x00000002
        /*0030*/ 	.string	""
        /*0030*/ 	.string	"ptxas"
        /*0030*/ 	.string	"Cuda compilation tools, release 13.0, V13.0.88"
        /*0030*/ 	.string	"Build cuda_13.0.r13.0/compiler.36424714_0"
        /*0030*/ 	.string	"-arch sm_100 -m 64 "



//--------------------- .note.nv.cuinfo           --------------------------
	.section	.note.nv.cuinfo,"",@"SHT_NOTE"
	.sectionflags	@"SHF_NOTE_NV_CUINFO"
        /*0018*/ 	.short	0x0002
        /*001a*/ 	.short	0x0064
        /*001c*/ 	.short	0x0082
	.zero		2


//--------------------- .nv.info                  --------------------------
	.section	.nv.info,"",@"SHT_CUDA_INFO"
	.align	4


	//----- nvinfo : EIATTR_REGCOUNT
	.align		4
        /*0000*/ 	.byte	0x04, 0x2f
        /*0002*/ 	.short	(.L_1 - .L_0)
	.align		4
.L_0:
        /*0004*/ 	.word	index@(_Z3mulPiS_S_iii)
        /*0008*/ 	.word	0x00000020


	//----- nvinfo : EIATTR_FRAME_SIZE
	.align		4
.L_1:
        /*000c*/ 	.byte	0x04, 0x11
        /*000e*/ 	.short	(.L_3 - .L_2)
	.align		4
.L_2:
        /*0010*/ 	.word	index@(_Z3mulPiS_S_iii)
        /*0014*/ 	.word	0x00000000


	//----- nvinfo : EIATTR_MIN_STACK_SIZE
	.align		4
.L_3:
        /*0018*/ 	.byte	0x04, 0x12
        /*001a*/ 	.short	(.L_5 - .L_4)
	.align		4
.L_4:
        /*001c*/ 	.word	index@(_Z3mulPiS_S_iii)
        /*0020*/ 	.word	0x00000000
.L_5:


//--------------------- .nv.compat                --------------------------
	.section	.nv.compat,"",@"SHT_CUDA_COMPAT_INFO"
	.align	4
        /*0000*/ 	.byte	0x02, 0x09, 0x00, 0x00, 0x02, 0x02, 0x01, 0x00, 0x02, 0x05, 0x05, 0x00, 0x03, 0x07, 0x01, 0x01
        /*0010*/ 	.byte	0x02, 0x03, 0x00, 0x00, 0x02, 0x06, 0x01, 0x00, 0x04, 0x0b, 0x08, 0x00, 0x09, 0x00, 0x00, 0x00
        /*0020*/ 	.byte	0x00, 0x00, 0x00, 0x00


//--------------------- .nv.info._Z3mulPiS_S_iii  --------------------------
	.section	.nv.info._Z3mulPiS_S_iii,"",@"SHT_CUDA_INFO"
	.sectionflags	@""
	.align	4


	//----- nvinfo : EIATTR_CUDA_API_VERSION
	.align		4
        /*0000*/ 	.byte	0x04, 0x37
        /*0002*/ 	.short	(.L_7 - .L_6)
.L_6:
        /*0004*/ 	.word	0x00000082


	//----- nvinfo : EIATTR_KPARAM_INFO
	.align		4
.L_7:
        /*0008*/ 	.byte	0x04, 0x17
        /*000a*/ 	.short	(.L_9 - .L_8)
.L_8:
        /*000c*/ 	.word	0x00000000
        /*0010*/ 	.short	0x0005
        /*0012*/ 	.short	0x0020
        /*0014*/ 	.byte	0x00, 0xf0, 0x11, 0x00


	//----- nvinfo : EIATTR_KPARAM_INFO
	.align		4
.L_9:
        /*0018*/ 	.byte	0x04, 0x17
        /*001a*/ 	.short	(.L_11 - .L_10)
.L_10:
        /*001c*/ 	.word	0x00000000
        /*0020*/ 	.short	0x0004
        /*0022*/ 	.short	0x001c
        /*0024*/ 	.byte	0x00, 0xf0, 0x11, 0x00


	//----- nvinfo : EIATTR_KPARAM_INFO
	.align		4
.L_11:
        /*0028*/ 	.byte	0x04, 0x17
        /*002a*/ 	.short	(.L_13 - .L_12)
.L_12:
        /*002c*/ 	.word	0x00000000
        /*0030*/ 	.short	0x0003
        /*0032*/ 	.short	0x0018
        /*0034*/ 	.byte	0x00, 0xf0, 0x11, 0x00


	//----- nvinfo : EIATTR_KPARAM_INFO
	.align		4
.L_13:
        /*0038*/ 	.byte	0x04, 0x17
        /*003a*/ 	.short	(.L_15 - .L_14)
.L_14:
        /*003c*/ 	.word	0x00000000
        /*0040*/ 	.short	0x0002
        /*0042*/ 	.short	0x0010
        /*0044*/ 	.byte	0x00, 0xf5, 0x21, 0x00


	//----- nvinfo : EIATTR_KPARAM_INFO
	.align		4
.L_15:
        /*0048*/ 	.byte	0x04, 0x17
        /*004a*/ 	.short	(.L_17 - .L_16)
.L_16:
        /*004c*/ 	.word	0x00000000
        /*0050*/ 	.short	0x0001
        /*0052*/ 	.short	0x0008
        /*0054*/ 	.byte	0x00, 0xf5, 0x21, 0x00


	//----- nvinfo : EIATTR_KPARAM_INFO
	.align		4
.L_17:
        /*0058*/ 	.byte	0x04, 0x17
        /*005a*/ 	.short	(.L_19 - .L_18)
.L_18:
        /*005c*/ 	.word	0x00000000
        /*0060*/ 	.short	0x0000
        /*0062*/ 	.short	0x0000
        /*0064*/ 	.byte	0x00, 0xf5, 0x21, 0x00


	//----- nvinfo : EIATTR_SPARSE_MMA_MASK
	.align		4
.L_19:
        /*0068*/ 	.byte	0x03, 0x50
        /*006a*/ 	.short	0x0000


	//----- nvinfo : EIATTR_MAXREG_COUNT
	.align		4
        /*006c*/ 	.byte	0x03, 0x1b
        /*006e*/ 	.short	0x00ff


	//----- nvinfo : EIATTR_MERCURY_ISA_VERSION
	.align		4
        /*0070*/ 	.byte	0x03, 0x5f
        /*0072*/ 	.short	0x0101


	//----- nvinfo : EIATTR_VRC_CTA_INIT_COUNT
	.align		4
        /*0074*/ 	.byte	0x02, 0x4a
	.zero		1
	.zero		1


	//----- nvinfo : EIATTR_EXIT_INSTR_OFFSETS
	.align		4
        /*0078*/ 	.byte	0x04, 0x1c
        /*007a*/ 	.short	(.L_21 - .L_20)


	//   ....[0]....
.L_20:
        /*007c*/ 	.word	0x000000c0


	//   ....[1]....
        /*0080*/ 	.word	0x000008d0


	//----- nvinfo : EIATTR_CBANK_PARAM_SIZE
	.align		4
.L_21:
        /*0084*/ 	.byte	0x03, 0x19
        /*0086*/ 	.short	0x0024


	//----- nvinfo : EIATTR_PARAM_CBANK
	.align		4
        /*0088*/ 	.byte	0x04, 0x0a
        /*008a*/ 	.short	(.L_23 - .L_22)
	.align		4
.L_22:
        /*008c*/ 	.word	index@(.nv.constant0._Z3mulPiS_S_iii)
        /*0090*/ 	.short	0x0380
        /*0092*/ 	.short	0x0024


	//----- nvinfo : EIATTR_SW_WAR
	.align		4
.L_23:
        /*0094*/ 	.byte	0x04, 0x36
        /*0096*/ 	.short	(.L_25 - .L_24)
.L_24:
        /*0098*/ 	.word	0x00000008
.L_25:


//--------------------- .nv.callgraph             --------------------------
	.section	.nv.callgraph,"",@"SHT_CUDA_CALLGRAPH"
	.align	4
	.sectionentsize	8
	.align		4
        /*0000*/ 	.word	0x00000000
	.align		4
        /*0004*/ 	.word	0xffffffff
	.align		4
        /*0008*/ 	.word	0x00000000
	.align		4
        /*000c*/ 	.word	0xfffffffe
	.align		4
        /*0010*/ 	.word	0x00000000
	.align		4
        /*0014*/ 	.word	0xfffffffd
	.align		4
        /*0018*/ 	.word	0x00000000
	.align		4
        /*001c*/ 	.word	0xfffffffc


//--------------------- .text._Z3mulPiS_S_iii     --------------------------
	.section	.text._Z3mulPiS_S_iii,"ax",@progbits
	.align	128
        .global         _Z3mulPiS_S_iii
        .type           _Z3mulPiS_S_iii,@function
        .size           _Z3mulPiS_S_iii,(.L_x_5 - _Z3mulPiS_S_iii)
        .other          _Z3mulPiS_S_iii,@"STO_CUDA_ENTRY STV_DEFAULT"
_Z3mulPiS_S_iii:
.text._Z3mulPiS_S_iii:
[----:B------:R-:W-:Y:S01]  /*0000*/  LDC R1, c[0x0][0x37c] ;  /* 0x0000df00ff017b82 */ /* 0x000fe20000000800 */
[----:B------:R-:W0:Y:S07]  /*0010*/  S2R R5, SR_TID.X ;  /* 0x0000000000057919 */ /* 0x000e2e0000002100 */
[----:B------:R-:W0:Y:S01]  /*0020*/  S2UR UR4, SR_CTAID.X ;  /* 0x00000000000479c3 */ /* 0x000e220000002500 */
[----:B------:R-:W1:Y:S07]  /*0030*/  S2R R4, SR_TID.Y ;  /* 0x0000000000047919 */ /* 0x000e6e0000002200 */
[----:B------:R-:W0:Y:S08]  /*0040*/  LDC R0, c[0x0][0x360] ;  /* 0x0000d800ff007b82 */ /* 0x000e300000000800 */
[----:B------:R-:W1:Y:S08]  /*0050*/  S2UR UR5, SR_CTAID.Y ;  /* 0x00000000000579c3 */ /* 0x000e700000002600 */
[----:B------:R-:W1:Y:S08]  /*0060*/  LDC R19, c[0x0][0x364] ;  /* 0x0000d900ff137b82 */ /* 0x000e700000000800 */
[----:B------:R-:W2:Y:S01]  /*0070*/  LDC.64 R2, c[0x0][0x398] ;  /* 0x0000e600ff027b82 */ /* 0x000ea20000000a00 */
[----:B0-----:R-:W-:-:S02]  /*0080*/  IMAD R0, R0, UR4, R5 ;  /* 0x0000000400007c24 */ /* 0x001fc4000f8e0205 */
[----:B-1----:R-:W-:-:S03]  /*0090*/  IMAD R19, R19, UR5, R4 ;  /* 0x0000000513137c24 */ /* 0x002fc6000f8e0204 */
[----:B--2---:R-:W-:-:S04]  /*00a0*/  ISETP.GE.AND P0, PT, R0, R3, PT ;  /* 0x000000030000720c */ /* 0x004fc80003f06270 */
[----:B------:R-:W-:-:S13]  /*00b0*/  ISETP.GE.OR P0, PT, R19, R2, P0 ;  /* 0x000000021300720c */ /* 0x000fda0000706670 */
[----:B------:R-:W-:Y:S05]  /*00c0*/  @P0 EXIT ;  /* 0x000000000000094d */ /* 0x000fea0003800000 */
[----:B------:R-:W0:Y:S01]  /*00d0*/  LDC R2, c[0x0][0x3a0] ;  /* 0x0000e800ff027b82 */ /* 0x000e220000000800 */
[----:B------:R-:W1:Y:S01]  /*00e0*/  LDCU.64 UR4, c[0x0][0x358] ;  /* 0x00006b00ff0477ac */ /* 0x000e620008000a00 */
[----:B------:R-:W-:Y:S01]  /*00f0*/  HFMA2 R24, -RZ, RZ, 0, 0 ;  /* 0x00000000ff187431 */ /* 0x000fe200000001ff */
[----:B0-----:R-:W-:-:S13]  /*0100*/  ISETP.GE.AND P0, PT, R2, 0x1, PT ;  /* 0x000000010200780c */ /* 0x001fda0003f06270 */
[----:B-1----:R-:W-:Y:S05]  /*0110*/  @!P0 BRA `(.L_x_0) ;  /* 0x0000000400dc8947 */ /* 0x002fea0003800000 */
[C---:B------:R-:W-:Y:S01]  /*0120*/  ISETP.GE.U32.AND P1, PT, R2.reuse, 0x8, PT ;  /* 0x000000080200780c */ /* 0x040fe20003f26070 */
[----:B------:R-:W-:Y:S01]  /*0130*/  IMAD R20, R19, R2, RZ ;  /* 0x0000000213147224 */ /* 0x000fe200078e02ff */
[----:B------:R-:W-:Y:S02]  /*0140*/  LOP3.LUT R27, R2, 0x7, RZ, 0xc0, !PT ;  /* 0x00000007021b7812 */ /* 0x000fe400078ec0ff */
[----:B------:R-:W-:Y:S02]  /*0150*/  MOV R21, RZ ;  /* 0x000000ff00157202 */ /* 0x000fe40000000f00 */
[----:B------:R-:W-:Y:S02]  /*0160*/  ISETP.NE.AND P0, PT, R27, RZ, PT ;  /* 0x000000ff1b00720c */ /* 0x000fe40003f05270 */
[----:B------:R-:W-:-:S05]  /*0170*/  MOV R24, RZ ;  /* 0x000000ff00187202 */ /* 0x000fca0000000f00 */
[----:B------:R-:W-:Y:S06]  /*0180*/  @!P1 BRA `(.L_x_1) ;  /* 0x0000000000c09947 */ /* 0x000fec0003800000 */
[----:B------:R-:W0:Y:S01]  /*0190*/  LDC.64 R4, c[0x0][0x380] ;  /* 0x0000e000ff047b82 */ /* 0x000e220000000a00 */
[----:B------:R-:W-:Y:S02]  /*01a0*/  LOP3.LUT R21, R2, 0x7ffffff8, RZ, 0xc0, !PT ;  /* 0x7ffffff802157812 */ /* 0x000fe400078ec0ff */
[----:B------:R-:W-:Y:S02]  /*01b0*/  MOV R24, RZ ;  /* 0x000000ff00187202 */ /* 0x000fe40000000f00 */
[----:B------:R-:W-:Y:S02]  /*01c0*/  MOV R18, R0 ;  /* 0x0000000000127202 */ /* 0x000fe40000000f00 */
[----:B------:R-:W-:Y:S01]  /*01d0*/  IADD3 R22, PT, PT, -R21, RZ, RZ ;  /* 0x000000ff15167210 */ /* 0x000fe20007ffe1ff */
[----:B0-----:R-:W-:-:S03]  /*01e0*/  IMAD.WIDE.U32 R4, R20, 0x4, R4 ;  /* 0x0000000414047825 */ /* 0x001fc600078e0004 */
[----:B------:R-:W-:-:S04]  /*01f0*/  IADD3 R6, P1, PT, R4, 0x10, RZ ;  /* 0x0000001004067810 */ /* 0x000fc80007f3e0ff */
[----:B------:R-:W-:-:S09]  /*0200*/  IADD3.X R5, PT, PT, RZ, R5, RZ, P1, !PT ;  /* 0x00000005ff057210 */ /* 0x000fd20000ffe4ff */
.L_x_2:
[----:B------:R-:W0:Y:S01]  /*0210*/  LDC.64 R16, c[0x0][0x388] ;  /* 0x0000e200ff107b82 */ /* 0x000e220000000a00 */
[----:B------:R-:W-:-:S05]  /*0220*/  MOV R4, R6 ;  /* 0x0000000600047202 */ /* 0x000fca0000000f00 */
[----:B------:R-:W2:Y:S04]  /*0230*/  LDG.E R25, desc[UR4][R4.64+-0x10] ;  /* 0xfffff00404197981 */ /* 0x000ea8000c1e1900 */
[----:B------:R-:W3:Y:S04]  /*0240*/  LDG.E R23, desc[UR4][R4.64+-0xc] ;  /* 0xfffff40404177981 */ /* 0x000ee8000c1e1900 */
[----:B------:R-:W4:Y:S04]  /*0250*/  LDG.E R29, desc[UR4][R4.64+-0x8] ;  /* 0xfffff804041d7981 */ /* 0x000f28000c1e1900 */
[----:B------:R-:W5:Y:S01]  /*0260*/  LDG.E R28, desc[UR4][R4.64+-0x4] ;  /* 0xfffffc04041c7981 */ /* 0x000f62000c1e1900 */
[----:B0-----:R-:W-:-:S05]  /*0270*/  IMAD.WIDE R16, R18, 0x4, R16 ;  /* 0x0000000412107825 */ /* 0x001fca00078e0210 */
[----:B------:R0:W2:Y:S01]  /*0280*/  LDG.E R26, desc[UR4][R16.64] ;  /* 0x00000004101a7981 */ /* 0x0000a2000c1e1900 */
[----:B------:R-:W-:-:S04]  /*0290*/  IMAD.WIDE R14, R3, 0x4, R16 ;  /* 0x00000004030e7825 */ /* 0x000fc800078e0210 */
[C---:B------:R-:W-:Y:S02]  /*02a0*/  IMAD.WIDE R6, R3.reuse, 0x4, R14 ;  /* 0x0000000403067825 */ /* 0x040fe400078e020e */
[----:B------:R-:W3:Y:S02]  /*02b0*/  LDG.E R14, desc[UR4][R14.64] ;  /* 0x000000040e0e7981 */ /* 0x000ee4000c1e1900 */
[C---:B------:R-:W-:Y:S02]  /*02c0*/  IMAD.WIDE R10, R3.reuse, 0x4, R6 ;  /* 0x00000004030a7825 */ /* 0x040fe400078e0206 */
[----:B------:R-:W4:Y:S02]  /*02d0*/  LDG.E R6, desc[UR4][R6.64] ;  /* 0x0000000406067981 */ /* 0x000f24000c1e1900 */
[C---:B------:R-:W-:Y:S02]  /*02e0*/  IMAD.WIDE R8, R3.reuse, 0x4, R10 ;  /* 0x0000000403087825 */ /* 0x040fe400078e020a */
[----:B------:R-:W5:Y:S02]  /*02f0*/  LDG.E R10, desc[UR4][R10.64] ;  /* 0x000000040a0a7981 */ /* 0x000f64000c1e1900 */
[----:B------:R-:W-:-:S02]  /*0300*/  IMAD.WIDE R12, R3, 0x4, R8 ;  /* 0x00000004030c7825 */ /* 0x000fc400078e0208 */
[----:B------:R-:W5:Y:S04]  /*0310*/  LDG.E R7, desc[UR4][R4.64] ;  /* 0x0000000404077981 */ /* 0x000f68000c1e1900 */
[----:B------:R-:W5:Y:S01]  /*0320*/  LDG.E R8, desc[UR4][R8.64] ;  /* 0x0000000408087981 */ /* 0x000f62000c1e1900 */
[----:B0-----:R-:W-:-:S03]  /*0330*/  IMAD.WIDE R16, R3, 0x4, R12 ;  /* 0x0000000403107825 */ /* 0x001fc600078e020c */
[----:B------:R-:W5:Y:S04]  /*0340*/  LDG.E R12, desc[UR4][R12.64] ;  /* 0x000000040c0c7981 */ /* 0x000f68000c1e1900 */
[----:B------:R-:W5:Y:S04]  /*0350*/  LDG.E R15, desc[UR4][R16.64] ;  /* 0x00000004100f7981 */ /* 0x000f68000c1e1900 */
[----:B------:R-:W5:Y:S04]  /*0360*/  LDG.E R9, desc[UR4][R4.64+0x4] ;  /* 0x0000040404097981 */ /* 0x000f68000c1e1900 */
[----:B------:R-:W5:Y:S01]  /*0370*/  LDG.E R11, desc[UR4][R4.64+0xc] ;  /* 0x00000c04040b7981 */ /* 0x000f62000c1e1900 */
[----:B--2---:R-:W-:-:S02]  /*0380*/  IMAD R26, R25, R26, R24 ;  /* 0x0000001a191a7224 */ /* 0x004fc400078e0218 */
[----:B------:R-:W-:Y:S02]  /*0390*/  IMAD.WIDE R24, R3, 0x4, R16 ;  /* 0x0000000403187825 */ /* 0x000fe400078e0210 */
[----:B------:R0:W2:Y:S04]  /*03a0*/  LDG.E R16, desc[UR4][R4.64+0x8] ;  /* 0x0000080404107981 */ /* 0x0000a8000c1e1900 */
[----:B------:R-:W2:Y:S01]  /*03b0*/  LDG.E R24, desc[UR4][R24.64] ;  /* 0x0000000418187981 */ /* 0x000ea2000c1e1900 */
[----:B---3--:R-:W-:Y:S01]  /*03c0*/  IMAD R14, R23, R14, R26 ;  /* 0x0000000e170e7224 */ /* 0x008fe200078e021a */
[----:B------:R-:W-:-:S03]  /*03d0*/  IADD3 R22, PT, PT, R22, 0x8, RZ ;  /* 0x0000000816167810 */ /* 0x000fc60007ffe0ff */
[----:B----4-:R-:W-:Y:S01]  /*03e0*/  IMAD R29, R29, R6, R14 ;  /* 0x000000061d1d7224 */ /* 0x010fe200078e020e */
[----:B------:R-:W-:-:S03]  /*03f0*/  ISETP.NE.AND P1, PT, R22, RZ, PT ;  /* 0x000000ff1600720c */ /* 0x000fc60003f25270 */
[----:B-----5:R-:W-:Y:S01]  /*0400*/  IMAD R10, R28, R10, R29 ;  /* 0x0000000a1c0a7224 */ /* 0x020fe200078e021d */
[----:B------:R-:W-:-:S03]  /*0410*/  IADD3 R6, P2, PT, R4, 0x20, RZ ;  /* 0x0000002004067810 */ /* 0x000fc60007f5e0ff */
[----:B------:R-:W-:Y:S01]  /*0420*/  IMAD R7, R7, R8, R10 ;  /* 0x0000000807077224 */ /* 0x000fe200078e020a */
[----:B0-----:R-:W-:Y:S02]  /*0430*/  IADD3.X R5, PT, PT, RZ, R5, RZ, P2, !PT ;  /* 0x00000005ff057210 */ /* 0x001fe400017fe4ff */
[----:B------:R-:W-:Y:S01]  /*0440*/  LEA R18, R3, R18, 0x3 ;  /* 0x0000001203127211 */ /* 0x000fe200078e18ff */
[----:B------:R-:W-:-:S04]  /*0450*/  IMAD R7, R9, R12, R7 ;  /* 0x0000000c09077224 */ /* 0x000fc800078e0207 */
[----:B--2---:R-:W-:-:S04]  /*0460*/  IMAD R7, R16, R15, R7 ;  /* 0x0000000f10077224 */ /* 0x004fc800078e0207 */
[----:B------:R-:W-:Y:S01]  /*0470*/  IMAD R24, R11, R24, R7 ;  /* 0x000000180b187224 */ /* 0x000fe200078e0207 */
[----:B------:R-:W-:Y:S06]  /*0480*/  @P1 BRA `(.L_x_2) ;  /* 0xfffffffc00601947 */ /* 0x000fec000383ffff */
.L_x_1:
[----:B------:R-:W-:Y:S05]  /*0490*/  @!P0 BRA `(.L_x_0) ;  /* 0x0000000000fc8947 */ /* 0x000fea0003800000 */
[----:B------:R-:W-:Y:S02]  /*04a0*/  ISETP.GE.U32.AND P1, PT, R27, 0x4, PT ;  /* 0x000000041b00780c */ /* 0x000fe40003f26070 */
[----:B------:R-:W-:-:S04]  /*04b0*/  LOP3.LUT R16, R2, 0x3, RZ, 0xc0, !PT ;  /* 0x0000000302107812 */ /* 0x000fc800078ec0ff */
[----:B------:R-:W-:-:S07]  /*04c0*/  ISETP.NE.AND P0, PT, R16, RZ, PT ;  /* 0x000000ff1000720c */ /* 0x000fce0003f05270 */
[----:B------:R-:W-:Y:S06]  /*04d0*/  @!P1 BRA `(.L_x_3) ;  /* 0x00000000006c9947 */ /* 0x000fec0003800000 */
[----:B------:R-:W0:Y:S01]  /*04e0*/  LDC.64 R6, c[0x0][0x388] ;  /* 0x0000e200ff067b82 */ /* 0x000e220000000a00 */
[----:B------:R-:W1:Y:S01]  /*04f0*/  LDCU.64 UR6, c[0x0][0x380] ;  /* 0x00007000ff0677ac */ /* 0x000e620008000a00 */
[----:B------:R-:W-:Y:S01]  /*0500*/  IMAD R9, R21, R3, R0 ;  /* 0x0000000315097224 */ /* 0x000fe200078e0200 */
[CC--:B------:R-:W-:Y:S02]  /*0510*/  IADD3 R5, PT, PT, R20.reuse, R21.reuse, RZ ;  /* 0x0000001514057210 */ /* 0x0c0fe40007ffe0ff */
[----:B------:R-:W-:-:S03]  /*0520*/  IADD3 R10, P1, PT, R20, R21, RZ ;  /* 0x00000015140a7210 */ /* 0x000fc60007f3e0ff */
[----:B------:R-:W2:Y:S01]  /*0530*/  LDC.64 R14, c[0x0][0x380] ;  /* 0x0000e000ff0e7b82 */ /* 0x000ea20000000a00 */
[----:B0-----:R-:W-:-:S04]  /*0540*/  IMAD.WIDE R6, R9, 0x4, R6 ;  /* 0x0000000409067825 */ /* 0x001fc800078e0206 */
[----:B------:R-:W-:Y:S02]  /*0550*/  IMAD.WIDE R8, R3, 0x4, R6 ;  /* 0x0000000403087825 */ /* 0x000fe400078e0206 */
[----:B------:R-:W3:Y:S02]  /*0560*/  LDG.E R6, desc[UR4][R6.64] ;  /* 0x0000000406067981 */ /* 0x000ee4000c1e1900 */
[----:B--2---:R-:W-:Y:S01]  /*0570*/  IMAD.WIDE.U32 R14, R5, 0x4, R14 ;  /* 0x00000004050e7825 */ /* 0x004fe200078e000e */
[----:B------:R-:W-:Y:S02]  /*0580*/  IADD3.X R5, PT, PT, RZ, RZ, RZ, P1, !PT ;  /* 0x000000ffff057210 */ /* 0x000fe40000ffe4ff */
[----:B-1----:R-:W-:-:S03]  /*0590*/  LEA R4, P1, R10, UR6, 0x2 ;  /* 0x000000060a047c11 */ /* 0x002fc6000f8210ff */
[----:B------:R-:W3:Y:S01]  /*05a0*/  LDG.E R15, desc[UR4][R14.64] ;  /* 0x000000040e0f7981 */ /* 0x000ee2000c1e1900 */
[----:B------:R-:W-:Y:S01]  /*05b0*/  LEA.HI.X R5, R10, UR7, R5, 0x2, P1 ;  /* 0x000000070a057c11 */ /* 0x000fe200088f1405 */
[C---:B------:R-:W-:Y:S02]  /*05c0*/  IMAD.WIDE R10, R3.reuse, 0x4, R8 ;  /* 0x00000004030a7825 */ /* 0x040fe400078e0208 */
[----:B------:R-:W2:Y:S04]  /*05d0*/  LDG.E R8, desc[UR4][R8.64] ;  /* 0x0000000408087981 */ /* 0x000ea8000c1e1900 */
[----:B------:R-:W2:Y:S01]  /*05e0*/  LDG.E R17, desc[UR4][R4.64+0x4] ;  /* 0x0000040404117981 */ /* 0x000ea2000c1e1900 */
[----:B------:R-:W-:-:S03]  /*05f0*/  IMAD.WIDE R12, R3, 0x4, R10 ;  /* 0x00000004030c7825 */ /* 0x000fc600078e020a */
[----:B------:R-:W4:Y:S04]  /*0600*/  LDG.E R22, desc[UR4][R10.64] ;  /* 0x000000040a167981 */ /* 0x000f28000c1e1900 */
[----:B------:R-:W4:Y:S04]  /*0610*/  LDG.E R18, desc[UR4][R4.64+0x8] ;  /* 0x0000080404127981 */ /* 0x000f28000c1e1900 */
[----:B------:R-:W5:Y:S04]  /*0620*/  LDG.E R26, desc[UR4][R4.64+0xc] ;  /* 0x00000c04041a7981 */ /* 0x000f68000c1e1900 */
[----:B------:R-:W5:Y:S01]  /*0630*/  LDG.E R12, desc[UR4][R12.64] ;  /* 0x000000040c0c7981 */ /* 0x000f62000c1e1900 */
[----:B------:R-:W-:Y:S01]  /*0640*/  IADD3 R21, PT, PT, R21, 0x4, RZ ;  /* 0x0000000415157810 */ /* 0x000fe20007ffe0ff */
[----:B---3--:R-:W-:-:S04]  /*0650*/  IMAD R24, R15, R6, R24 ;  /* 0x000000060f187224 */ /* 0x008fc800078e0218 */
[----:B--2---:R-:W-:-:S04]  /*0660*/  IMAD R17, R17, R8, R24 ;  /* 0x0000000811117224 */ /* 0x004fc800078e0218 */
[----:B----4-:R-:W-:-:S04]  /*0670*/  IMAD R17, R18, R22, R17 ;  /* 0x0000001612117224 */ /* 0x010fc800078e0211 */
[----:B-----5:R-:W-:-:S07]  /*0680*/  IMAD R24, R26, R12, R17 ;  /* 0x0000000c1a187224 */ /* 0x020fce00078e0211 */
.L_x_3:
[----:B------:R-:W-:Y:S05]  /*0690*/  @!P0 BRA `(.L_x_0) ;  /* 0x00000000007c8947 */ /* 0x000fea0003800000 */
[----:B------:R-:W-:Y:S01]  /*06a0*/  ISETP.NE.AND P1, PT, R16, 0x1, PT ;  /* 0x000000011000780c */ /* 0x000fe20003f25270 */
[----:B------:R-:W0:Y:S01]  /*06b0*/  LDC.64 R12, c[0x0][0x380] ;  /* 0x0000e000ff0c7b82 */ /* 0x000e220000000a00 */
[----:B------:R-:W-:-:S04]  /*06c0*/  LOP3.LUT R2, R2, 0x1, RZ, 0xc0, !PT ;  /* 0x0000000102027812 */ /* 0x000fc800078ec0ff */
[----:B------:R-:W-:-:S03]  /*06d0*/  ISETP.NE.U32.AND P0, PT, R2, 0x1, PT ;  /* 0x000000010200780c */ /* 0x000fc60003f05070 */
[----:B------:R-:W1:Y:S04]  /*06e0*/  LDC.64 R10, c[0x0][0x388] ;  /* 0x0000e200ff0a7b82 */ /* 0x000e680000000a00 */
[CC--:B------:R-:W-:Y:S02]  /*06f0*/  @P1 IADD3 R15, PT, PT, R20.reuse, R21.reuse, RZ ;  /* 0x00000015140f1210 */ /* 0x0c0fe40007ffe0ff */
[----:B------:R-:W-:Y:S02]  /*0700*/  @P1 IADD3 R2, P2, PT, R20, R21, RZ ;  /* 0x0000001514021210 */ /* 0x000fe40007f5e0ff */
[----:B------:R-:W2:Y:S02]  /*0710*/  @P1 LDC.64 R4, c[0x0][0x380] ;  /* 0x0000e000ff041b82 */ /* 0x000ea40000000a00 */
[----:B------:R-:W-:-:S06]  /*0720*/  @P1 IADD3.X R14, PT, PT, RZ, RZ, RZ, P2, !PT ;  /* 0x000000ffff0e1210 */ /* 0x000fcc00017fe4ff */
[----:B------:R-:W3:Y:S01]  /*0730*/  LDC.64 R6, c[0x0][0x380] ;  /* 0x0000e000ff067b82 */ /* 0x000ee20000000a00 */
[----:B0-----:R-:W-:-:S04]  /*0740*/  @P1 IMAD.WIDE.U32 R12, R15, 0x4, R12 ;  /* 0x000000040f0c1825 */ /* 0x001fc800078e000c */
[C---:B------:R-:W-:Y:S01]  /*0750*/  @P1 IMAD R15, R21.reuse, R3, R0 ;  /* 0x00000003150f1224 */ /* 0x040fe200078e0200 */
[----:B------:R-:W-:Y:S01]  /*0760*/  @P1 IADD3 R21, PT, PT, R21, 0x2, RZ ;  /* 0x0000000215151810 */ /* 0x000fe20007ffe0ff */
[----:B------:R-:W4:Y:S01]  /*0770*/  @P1 LDG.E R13, desc[UR4][R12.64] ;  /* 0x000000040c0d1981 */ /* 0x000f22000c1e1900 */
[----:B------:R-:W0:Y:S01]  /*0780*/  LDC.64 R8, c[0x0][0x388] ;  /* 0x0000e200ff087b82 */ /* 0x000e220000000a00 */
[----:B-1----:R-:W-:Y:S01]  /*0790*/  @P1 IMAD.WIDE R10, R15, 0x4, R10 ;  /* 0x000000040f0a1825 */ /* 0x002fe200078e020a */
[----:B------:R-:W-:Y:S02]  /*07a0*/  @!P0 IADD3 R17, PT, PT, R20, R21, RZ ;  /* 0x0000001514118210 */ /* 0x000fe40007ffe0ff */
[----:B--2---:R-:W-:Y:S01]  /*07b0*/  @P1 LEA R4, P2, R2, R4, 0x2 ;  /* 0x0000000402041211 */ /* 0x004fe200078410ff */
[----:B------:R-:W-:-:S03]  /*07c0*/  @!P0 IMAD R21, R21, R3, R0 ;  /* 0x0000000315158224 */ /* 0x000fc600078e0200 */
[----:B------:R-:W-:Y:S01]  /*07d0*/  @P1 LEA.HI.X R5, R2, R5, R14, 0x2, P2 ;  /* 0x0000000502051211 */ /* 0x000fe200010f140e */
[----:B------:R-:W-:Y:S01]  /*07e0*/  @P1 IMAD.WIDE R14, R3, 0x4, R10 ;  /* 0x00000004030e1825 */ /* 0x000fe200078e020a */
[----:B------:R-:W4:Y:S03]  /*07f0*/  @P1 LDG.E R2, desc[UR4][R10.64] ;  /* 0x000000040a021981 */ /* 0x000f26000c1e1900 */
[----:B---3--:R-:W-:Y:S01]  /*0800*/  @!P0 IMAD.WIDE.U32 R6, R17, 0x4, R6 ;  /* 0x0000000411068825 */ /* 0x008fe200078e0006 */
[----:B------:R-:W2:Y:S04]  /*0810*/  @P1 LDG.E R5, desc[UR4][R4.64+0x4] ;  /* 0x0000040404051981 */ /* 0x000ea8000c1e1900 */
[----:B------:R-:W2:Y:S01]  /*0820*/  @P1 LDG.E R14, desc[UR4][R14.64] ;  /* 0x000000040e0e1981 */ /* 0x000ea2000c1e1900 */
[----:B0-----:R-:W-:-:S03]  /*0830*/  @!P0 IMAD.WIDE R8, R21, 0x4, R8 ;  /* 0x0000000415088825 */ /* 0x001fc600078e0208 */
[----:B------:R-:W3:Y:S04]  /*0840*/  @!P0 LDG.E R7, desc[UR4][R6.64] ;  /* 0x0000000406078981 */ /* 0x000ee8000c1e1900 */
[----:B------:R-:W3:Y:S01]  /*0850*/  @!P0 LDG.E R8, desc[UR4][R8.64] ;  /* 0x0000000408088981 */ /* 0x000ee2000c1e1900 */
[----:B----4-:R-:W-:-:S04]  /*0860*/  @P1 IMAD R2, R13, R2, R24 ;  /* 0x000000020d021224 */ /* 0x010fc800078e0218 */
[----:B--2---:R-:W-:-:S04]  /*0870*/  @P1 IMAD R24, R5, R14, R2 ;  /* 0x0000000e05181224 */ /* 0x004fc800078e0202 */
[----:B---3--:R-:W-:-:S07]  /*0880*/  @!P0 IMAD R24, R7, R8, R24 ;  /* 0x0000000807188224 */ /* 0x008fce00078e0218 */
.L_x_0:
[----:B------:R-:W0:Y:S01]  /*0890*/  LDC.64 R4, c[0x0][0x390] ;  /* 0x0000e400ff047b82 */ /* 0x000e220000000a00 */
[----:B------:R-:W-:-:S04]  /*08a0*/  IMAD R3, R19, R3, R0 ;  /* 0x0000000313037224 */ /* 0x000fc800078e0200 */
[----:B0-----:R-:W-:-:S05]  /*08b0*/  IMAD.WIDE R2, R3, 0x4, R4 ;  /* 0x0000000403027825 */ /* 0x001fca00078e0204 */
[----:B------:R-:W-:Y:S01]  /*08c0*/  STG.E desc[UR4][R2.64], R24 ;  /* 0x0000001802007986 */ /* 0x000fe2000c101904 */
[----:B------:R-:W-:Y:S05]  /*08d0*/  EXIT ;  /* 0x000000000000794d */ /* 0x000fea0003800000 */
.L_x_4:
[----:B------:R-:W-:-:S00]  /*08e0*/  BRA `(.L_x_4) ;  /* 0xfffffffc00fc7947 */ /* 0x000fc0000383ffff */
[----:B------:R-:W-:-:S00]  /*08f0*/  NOP ;  /* 0x0000000000007918 */ /* 0x000fc00000000000 */
        /* <DEDUP_REMOVED lines=8> */
.L_x_5:


//--------------------- .nv.shared.reserved.0     --------------------------
	.section	.nv.shared.reserved.0,"aw",@nobits
	.weak		__nv_reservedSMEM_offset_0_alias
	.size		__nv_reservedSMEM_offset_0_alias, 0, 64
	.other		__nv_reservedSMEM_offset_0_alias,@"STO_CUDA_RESERVED_SHARED STV_DEFAULT"
__nv_reservedSMEM_offset_0_alias:
	.zero		0
	.zero		64


//--------------------- .nv.constant0._Z3mulPiS_S_iii --------------------------
	.section	.nv.constant0._Z3mulPiS_S_iii,"a",@progbits
	.sectionflags	@""
	.align	4
.nv.constant0._Z3mulPiS_S_iii:
	.zero		932


//--------------------- SYMBOLS --------------------------

	.type		.nv.reservedSmem.offset0,@object
	.size		.nv.reservedSmem.offset0,0x4
